	.headerflags	@"EF_CUDA_TEXMODE_UNIFIED EF_CUDA_64BIT_ADDRESS EF_CUDA_ACCELERATORS EF_CUDA_SM90 EF_CUDA_VIRTUAL_SM(EF_CUDA_SM90)"
	.elftype	@"ET_EXEC"


//--------------------- .nv.info                  --------------------------
	.section	.nv.info,"",@"SHT_CUDA_INFO"
	.align	4


	//----- nvinfo : EIATTR_REGCOUNT
	.align		4
        /*0000*/ 	.byte	0x04, 0x2f
        /*0002*/ 	.short	(.L_3 - .L_2)
	.align		4
.L_2:
        /*0004*/ 	.word	index@(triton_poi_fused__native_batch_norm_legit_no_training_add_div_hardtanh_mul_44)
        /*0008*/ 	.word	0x00000017


	//----- nvinfo : EIATTR_MIN_STACK_SIZE
	.align		4
.L_3:
        /*000c*/ 	.byte	0x04, 0x12
        /*000e*/ 	.short	(.L_5 - .L_4)
	.align		4
.L_4:
        /*0010*/ 	.word	index@(triton_poi_fused__native_batch_norm_legit_no_training_add_div_hardtanh_mul_44)
        /*0014*/ 	.word	0x00000000


	//----- nvinfo : EIATTR_FRAME_SIZE
	.align		4
.L_5:
        /*0018*/ 	.byte	0x04, 0x11
        /*001a*/ 	.short	(.L_7 - .L_6)
	.align		4
.L_6:
        /*001c*/ 	.word	index@(triton_poi_fused__native_batch_norm_legit_no_training_add_div_hardtanh_mul_44)
        /*0020*/ 	.word	0x00000000


	//----- nvinfo : EIATTR_MIN_STACK_SIZE
	.align		4
.L_7:
        /*0024*/ 	.byte	0x04, 0x12
        /*0026*/ 	.short	(.L_9 - .L_8)
	.align		4
.L_8:
        /*0028*/ 	.word	index@(triton_poi_fused__native_batch_norm_legit_no_training_add_div_hardtanh_mul_44)
        /*002c*/ 	.word	0x00000000
.L_9:


//--------------------- .nv.info.triton_poi_fused__native_batch_norm_legit_no_training_add_div_hardtanh_mul_44 --------------------------
	.section	.nv.info.triton_poi_fused__native_batch_norm_legit_no_training_add_div_hardtanh_mul_44,"",@"SHT_CUDA_INFO"
	.sectionflags	@""
	.align	4


	//----- nvinfo : EIATTR_CUDA_API_VERSION
	.align		4
        /*0000*/ 	.byte	0x04, 0x37
        /*0002*/ 	.short	(.L_11 - .L_10)
.L_10:
        /*0004*/ 	.word	0x0000007c


	//----- nvinfo : EIATTR_KPARAM_INFO
	.align		4
.L_11:
        /*0008*/ 	.byte	0x04, 0x17
        /*000a*/ 	.short	(.L_13 - .L_12)
.L_12:
        /*000c*/ 	.word	0x00000000
        /*0010*/ 	.short	0x0006
        /*0012*/ 	.short	0x0030
        /*0014*/ 	.byte	0x00, 0xf0, 0x11, 0x00


	//----- nvinfo : EIATTR_KPARAM_INFO
	.align		4
.L_13:
        /*0018*/ 	.byte	0x04, 0x17
        /*001a*/ 	.short	(.L_15 - .L_14)
.L_14:
        /*001c*/ 	.word	0x00000000
        /*0020*/ 	.short	0x0005
        /*0022*/ 	.short	0x0028
        /*0024*/ 	.byte	0x00, 0xf4, 0x21, 0x00


	//----- nvinfo : EIATTR_KPARAM_INFO
	.align		4
.L_15:
        /*0028*/ 	.byte	0x04, 0x17
        /*002a*/ 	.short	(.L_17 - .L_16)
.L_16:
        /*002c*/ 	.word	0x00000000
        /*0030*/ 	.short	0x0004
        /*0032*/ 	.short	0x0020
        /*0034*/ 	.byte	0x00, 0xf4, 0x21, 0x00


	//----- nvinfo : EIATTR_KPARAM_INFO
	.align		4
.L_17:
        /*0038*/ 	.byte	0x04, 0x17
        /*003a*/ 	.short	(.L_19 - .L_18)
.L_18:
        /*003c*/ 	.word	0x00000000
        /*0040*/ 	.short	0x0003
        /*0042*/ 	.short	0x0018
        /*0044*/ 	.byte	0x00, 0xf4, 0x21, 0x00


	//----- nvinfo : EIATTR_KPARAM_INFO
	.align		4
.L_19:
        /*0048*/ 	.byte	0x04, 0x17
        /*004a*/ 	.short	(.L_21 - .L_20)
.L_20:
        /*004c*/ 	.word	0x00000000
        /*0050*/ 	.short	0x0002
        /*0052*/ 	.short	0x0010
        /*0054*/ 	.byte	0x00, 0xf4, 0x21, 0x00


	//----- nvinfo : EIATTR_KPARAM_INFO
	.align		4
.L_21:
        /*0058*/ 	.byte	0x04, 0x17
        /*005a*/ 	.short	(.L_23 - .L_22)
.L_22:
        /*005c*/ 	.word	0x00000000
        /*0060*/ 	.short	0x0001
        /*0062*/ 	.short	0x0008
        /*0064*/ 	.byte	0x00, 0xf4, 0x21, 0x00


	//----- nvinfo : EIATTR_KPARAM_INFO
	.align		4
.L_23:
        /*0068*/ 	.byte	0x04, 0x17
        /*006a*/ 	.short	(.L_25 - .L_24)
.L_24:
        /*006c*/ 	.word	0x00000000
        /*0070*/ 	.short	0x0000
        /*0072*/ 	.short	0x0000
        /*0074*/ 	.byte	0x00, 0xf4, 0x21, 0x00


	//----- nvinfo : EIATTR_SPARSE_MMA_MASK
	.align		4
.L_25:
        /*0078*/ 	.byte	0x03, 0x50
        /*007a*/ 	.short	0x0000


	//----- nvinfo : EIATTR_MAXREG_COUNT
	.align		4
        /*007c*/ 	.byte	0x03, 0x1b
        /*007e*/ 	.short	0x00ff


	//----- nvinfo : EIATTR_EXIT_INSTR_OFFSETS
	.align		4
        /*0080*/ 	.byte	0x04, 0x1c
        /*0082*/ 	.short	(.L_27 - .L_26)


	//   ....[0]....
.L_26:
        /*0084*/ 	.word	0x000004d0


	//   ....[1]....
        /*0088*/ 	.word	0x000004f0


	//----- nvinfo : EIATTR_REQNTID
	.align		4
.L_27:
        /*008c*/ 	.byte	0x04, 0x10
        /*008e*/ 	.short	(.L_29 - .L_28)
.L_28:
        /*0090*/ 	.word	0x00000080
        /*0094*/ 	.word	0x00000001
        /*0098*/ 	.word	0x00000001


	//----- nvinfo : EIATTR_CBANK_PARAM_SIZE
	.align		4
.L_29:
        /*009c*/ 	.byte	0x03, 0x19
        /*009e*/ 	.short	0x0034


	//----- nvinfo : EIATTR_PARAM_CBANK
	.align		4
        /*00a0*/ 	.byte	0x04, 0x0a
        /*00a2*/ 	.short	(.L_31 - .L_30)
	.align		4
.L_30:
        /*00a4*/ 	.word	index@(.nv.constant0.triton_poi_fused__native_batch_norm_legit_no_training_add_div_hardtanh_mul_44)
        /*00a8*/ 	.short	0x0210
        /*00aa*/ 	.short	0x0034


	//----- nvinfo : EIATTR_SW_WAR
	.align		4
.L_31:
        /*00ac*/ 	.byte	0x04, 0x36
        /*00ae*/ 	.short	(.L_33 - .L_32)
.L_32:
        /*00b0*/ 	.word	0x00000008
.L_33:


//--------------------- .nv.callgraph             --------------------------
	.section	.nv.callgraph,"",@"SHT_CUDA_CALLGRAPH"
	.align	4
	.sectionentsize	8
	.align		4
        /*0000*/ 	.word	0x00000000
	.align		4
        /*0004*/ 	.word	0xffffffff
	.align		4
        /*0008*/ 	.word	0x00000000
	.align		4
        /*000c*/ 	.word	0xfffffffe
	.align		4
        /*0010*/ 	.word	0x00000000
	.align		4
        /*0014*/ 	.word	0xfffffffd
	.align		4
        /*0018*/ 	.word	0x00000000
	.align		4
        /*001c*/ 	.word	0xfffffffc


//--------------------- .nv.constant4             --------------------------
	.section	.nv.constant4,"a",@progbits
	.align	8
	.align		8
.nv.constant4:
        /*0000*/ 	.dword	_$_str
	.align		8
        /*0008*/ 	.dword	_$_str_$_2


//--------------------- .text.triton_poi_fused__native_batch_norm_legit_no_training_add_div_hardtanh_mul_44 --------------------------
	.section	.text.triton_poi_fused__native_batch_norm_legit_no_training_add_div_hardtanh_mul_44,"ax",@progbits
	.align	128
        .global         triton_poi_fused__native_batch_norm_legit_no_training_add_div_hardtanh_mul_44
        .type           triton_poi_fused__native_batch_norm_legit_no_training_add_div_hardtanh_mul_44,@function
        .size           triton_poi_fused__native_batch_norm_legit_no_training_add_div_hardtanh_mul_44,(.L_x_1 - triton_poi_fused__native_batch_norm_legit_no_training_add_div_hardtanh_mul_44)
        .other          triton_poi_fused__native_batch_norm_legit_no_training_add_div_hardtanh_mul_44,@"STO_CUDA_ENTRY STV_DEFAULT"
triton_poi_fused__native_batch_norm_legit_no_training_add_div_hardtanh_mul_44:
.text.triton_poi_fused__native_batch_norm_legit_no_training_add_div_hardtanh_mul_44:
[----:B------:R-:W0:Y:S01]  /*0000*/  LDC R1, c[0x0][0x28] ;  /* 0x00000a00ff017b82 */ /* 0x000e220000000800 */
[----:B------:R-:W1:Y:S07]  /*0010*/  S2R R0, SR_TID.X ;  /* 0x0000000000007919 */ /* 0x000e6e0000002100 */
[----:B------:R-:W2:Y:S01]  /*0020*/  LDC.64 R8, c[0x0][0x228] ;  /* 0x00008a00ff087b82 */ /* 0x000ea20000000a00 */
[----:B------:R-:W-:Y:S01]  /*0030*/  ULDC.64 UR4, c[0x0][0x208] ;  /* 0x0000820000047ab9 */ /* 0x000fe20000000a00 */
[----:B------:R-:W3:Y:S06]  /*0040*/  S2R R3, SR_CTAID.X ;  /* 0x0000000000037919 */ /* 0x000eec0000002500 */
[----:B------:R-:W4:Y:S08]  /*0050*/  LDC.64 R14, c[0x0][0x220] ;  /* 0x00008800ff0e7b82 */ /* 0x000f300000000a00 */
[----:B------:R-:W5:Y:S08]  /*0060*/  LDC.64 R12, c[0x0][0x218] ;  /* 0x00008600ff0c7b82 */ /* 0x000f700000000a00 */
[----:B------:R-:W5:Y:S01]  /*0070*/  LDC.64 R16, c[0x0][0x230] ;  /* 0x00008c00ff107b82 */ /* 0x000f620000000a00 */
[----:B-1----:R-:W-:-:S07]  /*0080*/  SHF.L.U32 R0, R0, 0x1, RZ ;  /* 0x0000000100007819 */ /* 0x002fce00000006ff */
[----:B------:R-:W1:Y:S01]  /*0090*/  LDC.64 R18, c[0x0][0x238] ;  /* 0x00008e00ff127b82 */ /* 0x000e620000000a00 */
[----:B------:R-:W-:-:S04]  /*00a0*/  LOP3.LUT R0, R0, 0xfe, RZ, 0xc0, !PT ;  /* 0x000000fe00007812 */ /* 0x000fc800078ec0ff */
[----:B---3--:R-:W-:-:S04]  /*00b0*/  LEA R0, R3, R0, 0x8 ;  /* 0x0000000003007211 */ /* 0x008fc800078e40ff */
[C---:B------:R-:W-:Y:S01]  /*00c0*/  ISETP.GE.AND P0, PT, R0.reuse, 0x2400, PT ;  /* 0x000024000000780c */ /* 0x040fe20003f06270 */
[----:B------:R-:W-:-:S05]  /*00d0*/  IMAD.HI R2, R0, 0x38e38e39, RZ ;  /* 0x38e38e3900027827 */ /* 0x000fca00078e02ff */
[----:B------:R-:W-:-:S04]  /*00e0*/  SHF.R.U32.HI R3, RZ, 0x1f, R2 ;  /* 0x0000001fff037819 */ /* 0x000fc80000011602 */
[----:B------:R-:W-:-:S05]  /*00f0*/  LEA.HI.SX32 R3, R2, R3, 0x19 ;  /* 0x0000000302037211 */ /* 0x000fca00078fcaff */
[----:B------:R-:W-:Y:S01]  /*0100*/  IMAD R11, R3, -0x240, R0 ;  /* 0xfffffdc0030b7824 */ /* 0x000fe200078e0200 */
[----:B------:R-:W-:-:S03]  /*0110*/  CS2R R2, SRZ ;  /* 0x0000000000027805 */ /* 0x000fc6000001ff00 */
[----:B--2---:R-:W-:-:S05]  /*0120*/  IMAD.WIDE R8, R11, 0x4, R8 ;  /* 0x000000040b087825 */ /* 0x004fca00078e0208 */
[----:B------:R2:W3:Y:S01]  /*0130*/  @!P0 LDG.E.EL.64 R2, desc[UR4][R8.64] ;  /* 0x0000000408028981 */ /* 0x0004e2000c2e1b00 */
[----:B------:R-:W-:Y:S02]  /*0140*/  CS2R R4, SRZ ;  /* 0x0000000000047805 */ /* 0x000fe4000001ff00 */
[----:B------:R-:W-:Y:S01]  /*0150*/  CS2R R6, SRZ ;  /* 0x0000000000067805 */ /* 0x000fe2000001ff00 */
[----:B----4-:R-:W-:-:S04]  /*0160*/  IMAD.WIDE R14, R11, 0x4, R14 ;  /* 0x000000040b0e7825 */ /* 0x010fc800078e020e */
[----:B-----5:R-:W-:Y:S01]  /*0170*/  IMAD.WIDE R12, R0, 0x4, R12 ;  /* 0x00000004000c7825 */ /* 0x020fe200078e020c */
[----:B------:R-:W4:Y:S01]  /*0180*/  @!P0 LDG.E.EL.64 R4, desc[UR4][R14.64] ;  /* 0x000000040e048981 */ /* 0x000f22000c2e1b00 */
[----:B--2---:R-:W-:Y:S02]  /*0190*/  CS2R R8, SRZ ;  /* 0x0000000000087805 */ /* 0x004fe4000001ff00 */
[C---:B0-----:R-:W-:Y:S01]  /*01a0*/  IMAD.WIDE R16, R11.reuse, 0x4, R16 ;  /* 0x000000040b107825 */ /* 0x041fe200078e0210 */
[----:B------:R0:W4:Y:S03]  /*01b0*/  @!P0 LDG.E.64 R6, desc[UR4][R12.64] ;  /* 0x000000040c068981 */ /* 0x000126000c1e1b00 */
[----:B-1----:R-:W-:Y:S01]  /*01c0*/  IMAD.WIDE R18, R11, 0x4, R18 ;  /* 0x000000040b127825 */ /* 0x002fe200078e0212 */
[----:B------:R-:W-:-:S04]  /*01d0*/  CS2R R10, SRZ ;  /* 0x00000000000a7805 */ /* 0x000fc8000001ff00 */
[----:B------:R-:W2:Y:S04]  /*01e0*/  @!P0 LDG.E.EL.64 R8, desc[UR4][R18.64] ;  /* 0x0000000412088981 */ /* 0x000ea8000c2e1b00 */
[----:B------:R-:W2:Y:S01]  /*01f0*/  @!P0 LDG.E.EL.64 R10, desc[UR4][R16.64] ;  /* 0x00000004100a8981 */ /* 0x000ea2000c2e1b00 */
[----:B0-----:R-:W-:Y:S01]  /*0200*/  HFMA2.MMA R13, -RZ, RZ, 1.625, 0 ;  /* 0x3e800000ff0d7435 */ /* 0x001fe200000001ff */
[----:B---3--:R-:W-:Y:S01]  /*0210*/  FADD R2, R2, 9.9999997473787516356e-06 ;  /* 0x3727c5ac02027421 */ /* 0x008fe20000000000 */
[----:B------:R-:W-:-:S03]  /*0220*/  FADD R3, R3, 9.9999997473787516356e-06 ;  /* 0x3727c5ac03037421 */ /* 0x000fc60000000000 */
[----:B------:R-:W0:Y:S08]  /*0230*/  MUFU.SQRT R20, R2 ;  /* 0x0000000200147308 */ /* 0x000e300000002000 */
[----:B------:R-:W1:Y:S01]  /*0240*/  MUFU.SQRT R14, R3 ;  /* 0x00000003000e7308 */ /* 0x000e620000002000 */
[C---:B0-----:R-:W-:Y:S02]  /*0250*/  FSETP.GT.AND P1, PT, R20.reuse, 8.50705917302346158658e+37, PT ;  /* 0x7e8000001400780b */ /* 0x041fe40003f24000 */
[----:B------:R-:W-:-:S02]  /*0260*/  FSETP.GEU.AND P3, PT, R20, 1.175494350822287508e-38, PT ;  /* 0x008000001400780b */ /* 0x000fc40003f6e000 */
[C---:B-1----:R-:W-:Y:S02]  /*0270*/  FSETP.GT.AND P2, PT, R14.reuse, 8.50705917302346158658e+37, PT ;  /* 0x7e8000000e00780b */ /* 0x042fe40003f44000 */
[----:B------:R-:W-:-:S07]  /*0280*/  FSETP.GEU.AND P4, PT, R14, 1.175494350822287508e-38, PT ;  /* 0x008000000e00780b */ /* 0x000fce0003f8e000 */
[----:B------:R-:W-:-:S04]  /*0290*/  @P1 FMUL R20, R20, 0.25 ;  /* 0x3e80000014141820 */ /* 0x000fc80000400000 */
[----:B------:R-:W-:Y:S01]  /*02a0*/  @!P3 FMUL R20, R20, 16777216 ;  /* 0x4b8000001414b820 */ /* 0x000fe20000400000 */
[----:B------:R-:W-:-:S04]  /*02b0*/  @P2 FMUL R14, R14, 0.25 ;  /* 0x3e8000000e0e2820 */ /* 0x000fc80000400000 */
[----:B------:R-:W-:Y:S01]  /*02c0*/  @!P4 FMUL R14, R14, 16777216 ;  /* 0x4b8000000e0ec820 */ /* 0x000fe20000400000 */
[----:B------:R-:W0:Y:S01]  /*02d0*/  MUFU.RCP R20, R20 ;  /* 0x0000001400147308 */ /* 0x000e220000001000 */
[----:B------:R-:W-:-:S07]  /*02e0*/  FSEL R3, R13, 1, P1 ;  /* 0x3f8000000d037808 */ /* 0x000fce0000800000 */
[----:B------:R-:W1:Y:S01]  /*02f0*/  MUFU.RCP R14, R14 ;  /* 0x0000000e000e7308 */ /* 0x000e620000001000 */
[----:B------:R-:W-:Y:S01]  /*0300*/  FSEL R13, R13, 1, P2 ;  /* 0x3f8000000d0d7808 */ /* 0x000fe20001000000 */
[----:B------:R-:W-:-:S04]  /*0310*/  @!P3 FMUL R3, R3, 16777216 ;  /* 0x4b8000000303b820 */ /* 0x000fc80000400000 */
[----:B------:R-:W-:Y:S01]  /*0320*/  @!P4 FMUL R13, R13, 16777216 ;  /* 0x4b8000000d0dc820 */ /* 0x000fe20000400000 */
[----:B0-----:R-:W-:Y:S01]  /*0330*/  FMUL R3, R20, R3 ;  /* 0x0000000314037220 */ /* 0x001fe20000400000 */
[----:B----4-:R-:W-:Y:S01]  /*0340*/  FADD R4, -R4, R6 ;  /* 0x0000000604047221 */ /* 0x010fe20000000100 */
[----:B------:R-:W-:Y:S01]  /*0350*/  FADD R5, -R5, R7 ;  /* 0x0000000705057221 */ /* 0x000fe20000000100 */
[----:B-1----:R-:W-:Y:S02]  /*0360*/  FMUL R2, R14, R13 ;  /* 0x0000000d0e027220 */ /* 0x002fe40000400000 */
[----:B------:R-:W-:Y:S02]  /*0370*/  FMUL R3, R4, R3 ;  /* 0x0000000304037220 */ /* 0x000fe40000400000 */
[----:B------:R-:W-:Y:S02]  /*0380*/  FMUL R2, R5, R2 ;  /* 0x0000000205027220 */ /* 0x000fe40000400000 */
[----:B--2---:R-:W-:-:S02]  /*0390*/  FFMA R8, R3, R10, R8 ;  /* 0x0000000a03087223 */ /* 0x004fc40000000008 */
[----:B------:R-:W-:Y:S02]  /*03a0*/  FFMA R9, R2, R11, R9 ;  /* 0x0000000b02097223 */ /* 0x000fe40000000009 */
[----:B------:R-:W-:Y:S01]  /*03b0*/  FADD R4, R8, 3 ;  /* 0x4040000008047421 */ /* 0x000fe20000000000 */
[----:B------:R-:W0:Y:S01]  /*03c0*/  LDC.64 R2, c[0x0][0x210] ;  /* 0x00008400ff027b82 */ /* 0x000e220000000a00 */
[----:B------:R-:W-:-:S03]  /*03d0*/  FADD R5, R9, 3 ;  /* 0x4040000009057421 */ /* 0x000fc60000000000 */
[C---:B------:R-:W-:Y:S02]  /*03e0*/  FSETP.GTU.AND P1, PT, R4.reuse, RZ, PT ;  /* 0x000000ff0400720b */ /* 0x040fe40003f2c000 */
[C---:B------:R-:W-:Y:S02]  /*03f0*/  FSETP.GTU.AND P2, PT, R5.reuse, RZ, PT ;  /* 0x000000ff0500720b */ /* 0x040fe40003f4c000 */
[----:B------:R-:W-:Y:S02]  /*0400*/  FSEL R4, R4, RZ, P1 ;  /* 0x000000ff04047208 */ /* 0x000fe40000800000 */
[----:B------:R-:W-:Y:S02]  /*0410*/  FSEL R5, R5, RZ, P2 ;  /* 0x000000ff05057208 */ /* 0x000fe40001000000 */
[C---:B------:R-:W-:Y:S02]  /*0420*/  FSETP.GEU.AND P3, PT, R4.reuse, 6, PT ;  /* 0x40c000000400780b */ /* 0x040fe40003f6e000 */
[C---:B------:R-:W-:Y:S01]  /*0430*/  FSETP.GEU.AND P4, PT, R5.reuse, 6, PT ;  /* 0x40c000000500780b */ /* 0x040fe20003f8e000 */
[C---:B------:R-:W-:Y:S01]  /*0440*/  FMUL R7, R4.reuse, 0.16666667163372039795 ;  /* 0x3e2aaaab04077820 */ /* 0x040fe20000400000 */
[----:B------:R-:W-:Y:S01]  /*0450*/  FSETP.NAN.AND P1, PT, R4, R4, PT ;  /* 0x000000040400720b */ /* 0x000fe20003f28000 */
[C---:B------:R-:W-:Y:S01]  /*0460*/  FMUL R4, R5.reuse, 0.16666667163372039795 ;  /* 0x3e2aaaab05047820 */ /* 0x040fe20000400000 */
[----:B------:R-:W-:-:S07]  /*0470*/  FSETP.NAN.AND P2, PT, R5, R5, PT ;  /* 0x000000050500720b */ /* 0x000fce0003f48000 */
[----:B------:R-:W-:Y:S02]  /*0480*/  @P3 FSEL R7, R7, 1, P1 ;  /* 0x3f80000007073808 */ /* 0x000fe40000800000 */
[----:B------:R-:W-:Y:S01]  /*0490*/  @P4 FSEL R4, R4, 1, P2 ;  /* 0x3f80000004044808 */ /* 0x000fe20001000000 */
[----:B0-----:R-:W-:-:S04]  /*04a0*/  IMAD.WIDE R2, R0, 0x4, R2 ;  /* 0x0000000400027825 */ /* 0x001fc800078e0202 */
[----:B------:R-:W-:Y:S01]  /*04b0*/  FMUL R8, R8, R7 ;  /* 0x0000000708087220 */ /* 0x000fe20000400000 */
[----:B------:R-:W-:Y:S01]  /*04c0*/  FMUL R9, R9, R4 ;  /* 0x0000000409097220 */ /* 0x000fe20000400000 */
[----:B------:R-:W-:Y:S06]  /*04d0*/  @P0 EXIT ;  /* 0x000000000000094d */ /* 0x000fec0003800000 */
[----:B------:R-:W-:Y:S01]  /*04e0*/  STG.E.64 desc[UR4][R2.64], R8 ;  /* 0x0000000802007986 */ /* 0x000fe2000c101b04 */
[----:B------:R-:W-:Y:S05]  /*04f0*/  EXIT ;  /* 0x000000000000794d */ /* 0x000fea0003800000 */
.L_x_0:
[----:B------:R-:W-:-:S00]  /*0500*/  BRA `(.L_x_0) ;  /* 0xfffffffc00fc7947 */ /* 0x000fc0000383ffff */
[----:B------:R-:W-:-:S00]  /*0510*/  NOP ;  /* 0x0000000000007918 */ /* 0x000fc00000000000 */
        /* <DEDUP_REMOVED lines=14> */
.L_x_1:


//--------------------- .nv.global.init           --------------------------
	.section	.nv.global.init,"aw",@progbits
.nv.global.init:
	.type		_$_str,@object
	.size		_$_str,(_$_str_$_2 - _$_str)
_$_str:
        /*0000*/ 	.byte	0x5f, 0x5f, 0x43, 0x55, 0x44, 0x41, 0x5f, 0x46, 0x54, 0x5a, 0x00
	.type		_$_str_$_2,@object
	.size		_$_str_$_2,(.L_1 - _$_str_$_2)
_$_str_$_2:
        /*000b*/ 	.byte	0x5f, 0x5f, 0x43, 0x55, 0x44, 0x41, 0x5f, 0x50, 0x52, 0x45, 0x43, 0x5f, 0x53, 0x51, 0x52, 0x54
        /*001b*/ 	.byte	0x00
.L_1:


//--------------------- .nv.constant0.triton_poi_fused__native_batch_norm_legit_no_training_add_div_hardtanh_mul_44 --------------------------
	.section	.nv.constant0.triton_poi_fused__native_batch_norm_legit_no_training_add_div_hardtanh_mul_44,"a",@progbits
	.sectionflags	@""
	.align	4
.nv.constant0.triton_poi_fused__native_batch_norm_legit_no_training_add_div_hardtanh_mul_44:
	.zero		580
